//
// Generated by NVIDIA NVVM Compiler
//
// Compiler Build ID: CL-36424714
// Cuda compilation tools, release 13.0, V13.0.88
// Based on NVVM 20.0.0
//

.version 9.0
.target sm_100
.address_size 64

	// .globl	_Z14moving_averagePdS_ii

.visible .entry _Z14moving_averagePdS_ii(
	.param .u64 .ptr .align 1 _Z14moving_averagePdS_ii_param_0,
	.param .u64 .ptr .align 1 _Z14moving_averagePdS_ii_param_1,
	.param .u32 _Z14moving_averagePdS_ii_param_2,
	.param .u32 _Z14moving_averagePdS_ii_param_3
)
{
	.reg .pred 	%p<11>;
	.reg .b32 	%r<41>;
	.reg .b64 	%rd<16>;
	.reg .b64 	%fd<86>;

	ld.param.u64 	%rd4, [_Z14moving_averagePdS_ii_param_0];
	ld.param.u64 	%rd3, [_Z14moving_averagePdS_ii_param_1];
	ld.param.u32 	%r26, [_Z14moving_averagePdS_ii_param_2];
	ld.param.u32 	%r25, [_Z14moving_averagePdS_ii_param_3];
	cvta.to.global.u64 	%rd1, %rd4;
	mov.u32 	%r27, %ctaid.x;
	mov.u32 	%r28, %ntid.x;
	mul.lo.s32 	%r1, %r27, %r28;
	mov.u32 	%r2, %tid.x;
	add.s32 	%r3, %r1, %r2;
	sub.s32 	%r29, %r26, %r25;
	setp.ge.s32 	%p1, %r3, %r29;
	@%p1 bra 	$L__BB0_15;
	setp.lt.s32 	%p2, %r25, 0;
	mov.f64 	%fd85, 0d0000000000000000;
	@%p2 bra 	$L__BB0_14;
	add.s32 	%r4, %r25, 1;
	and.b32  	%r5, %r4, 15;
	setp.lt.u32 	%p3, %r25, 15;
	mov.f64 	%fd85, 0d0000000000000000;
	mov.b32 	%r37, 0;
	@%p3 bra 	$L__BB0_5;
	and.b32  	%r37, %r4, -16;
	neg.s32 	%r35, %r37;
	add.s64 	%rd2, %rd1, 64;
	mov.f64 	%fd85, 0d0000000000000000;
	mov.u32 	%r34, %r3;
$L__BB0_4:
	.pragma "nounroll";
	mul.wide.s32 	%rd5, %r34, 8;
	add.s64 	%rd6, %rd2, %rd5;
	ld.global.f64 	%fd18, [%rd6+-64];
	add.f64 	%fd19, %fd85, %fd18;
	ld.global.f64 	%fd20, [%rd6+-56];
	add.f64 	%fd21, %fd19, %fd20;
	ld.global.f64 	%fd22, [%rd6+-48];
	add.f64 	%fd23, %fd21, %fd22;
	ld.global.f64 	%fd24, [%rd6+-40];
	add.f64 	%fd25, %fd23, %fd24;
	ld.global.f64 	%fd26, [%rd6+-32];
	add.f64 	%fd27, %fd25, %fd26;
	ld.global.f64 	%fd28, [%rd6+-24];
	add.f64 	%fd29, %fd27, %fd28;
	ld.global.f64 	%fd30, [%rd6+-16];
	add.f64 	%fd31, %fd29, %fd30;
	ld.global.f64 	%fd32, [%rd6+-8];
	add.f64 	%fd33, %fd31, %fd32;
	ld.global.f64 	%fd34, [%rd6];
	add.f64 	%fd35, %fd33, %fd34;
	ld.global.f64 	%fd36, [%rd6+8];
	add.f64 	%fd37, %fd35, %fd36;
	ld.global.f64 	%fd38, [%rd6+16];
	add.f64 	%fd39, %fd37, %fd38;
	ld.global.f64 	%fd40, [%rd6+24];
	add.f64 	%fd41, %fd39, %fd40;
	ld.global.f64 	%fd42, [%rd6+32];
	add.f64 	%fd43, %fd41, %fd42;
	ld.global.f64 	%fd44, [%rd6+40];
	add.f64 	%fd45, %fd43, %fd44;
	ld.global.f64 	%fd46, [%rd6+48];
	add.f64 	%fd47, %fd45, %fd46;
	ld.global.f64 	%fd48, [%rd6+56];
	add.f64 	%fd85, %fd47, %fd48;
	add.s32 	%r35, %r35, 16;
	add.s32 	%r34, %r34, 16;
	setp.ne.s32 	%p4, %r35, 0;
	@%p4 bra 	$L__BB0_4;
$L__BB0_5:
	setp.eq.s32 	%p5, %r5, 0;
	@%p5 bra 	$L__BB0_14;
	and.b32  	%r13, %r4, 7;
	setp.lt.u32 	%p6, %r5, 8;
	@%p6 bra 	$L__BB0_8;
	add.s32 	%r31, %r37, %r3;
	mul.wide.s32 	%rd7, %r31, 8;
	add.s64 	%rd8, %rd1, %rd7;
	ld.global.f64 	%fd50, [%rd8];
	add.f64 	%fd51, %fd85, %fd50;
	ld.global.f64 	%fd52, [%rd8+8];
	add.f64 	%fd53, %fd51, %fd52;
	ld.global.f64 	%fd54, [%rd8+16];
	add.f64 	%fd55, %fd53, %fd54;
	ld.global.f64 	%fd56, [%rd8+24];
	add.f64 	%fd57, %fd55, %fd56;
	ld.global.f64 	%fd58, [%rd8+32];
	add.f64 	%fd59, %fd57, %fd58;
	ld.global.f64 	%fd60, [%rd8+40];
	add.f64 	%fd61, %fd59, %fd60;
	ld.global.f64 	%fd62, [%rd8+48];
	add.f64 	%fd63, %fd61, %fd62;
	ld.global.f64 	%fd64, [%rd8+56];
	add.f64 	%fd85, %fd63, %fd64;
	add.s32 	%r37, %r37, 8;
$L__BB0_8:
	setp.eq.s32 	%p7, %r13, 0;
	@%p7 bra 	$L__BB0_14;
	and.b32  	%r16, %r4, 3;
	setp.lt.u32 	%p8, %r13, 4;
	@%p8 bra 	$L__BB0_11;
	add.s32 	%r32, %r37, %r3;
	mul.wide.s32 	%rd9, %r32, 8;
	add.s64 	%rd10, %rd1, %rd9;
	ld.global.f64 	%fd66, [%rd10];
	add.f64 	%fd67, %fd85, %fd66;
	ld.global.f64 	%fd68, [%rd10+8];
	add.f64 	%fd69, %fd67, %fd68;
	ld.global.f64 	%fd70, [%rd10+16];
	add.f64 	%fd71, %fd69, %fd70;
	ld.global.f64 	%fd72, [%rd10+24];
	add.f64 	%fd85, %fd71, %fd72;
	add.s32 	%r37, %r37, 4;
$L__BB0_11:
	setp.eq.s32 	%p9, %r16, 0;
	@%p9 bra 	$L__BB0_14;
	add.s32 	%r33, %r2, %r37;
	add.s32 	%r40, %r33, %r1;
	neg.s32 	%r39, %r16;
$L__BB0_13:
	.pragma "nounroll";
	mul.wide.s32 	%rd11, %r40, 8;
	add.s64 	%rd12, %rd1, %rd11;
	ld.global.f64 	%fd73, [%rd12];
	add.f64 	%fd85, %fd85, %fd73;
	add.s32 	%r40, %r40, 1;
	add.s32 	%r39, %r39, 1;
	setp.ne.s32 	%p10, %r39, 0;
	@%p10 bra 	$L__BB0_13;
$L__BB0_14:
	cvt.rn.f64.s32 	%fd74, %r25;
	add.f64 	%fd75, %fd74, 0d3FF0000000000000;
	div.rn.f64 	%fd76, %fd85, %fd75;
	cvta.to.global.u64 	%rd13, %rd3;
	mul.wide.s32 	%rd14, %r3, 8;
	add.s64 	%rd15, %rd13, %rd14;
	st.global.f64 	[%rd15], %fd76;
$L__BB0_15:
	ret;

}


// ===== COMPILED SASS (sm_100) =====

	.target	sm_100

	.elftype	@"ET_EXEC"


//--------------------- .note.nv.tkinfo           --------------------------
	.section	.note.nv.tkinfo,"",@"SHT_NOTE"
	.sectionflags	@"SHF_NOTE_NV_TKINFO"
	.tkinfo
        /*0018*/ 	.word	0x00000002
        /*0030*/ 	.string	""
        /*0030*/ 	.string	"ptxas"
        /*0030*/ 	.string	"Cuda compilation tools, release 13.0, V13.0.88"
        /*0030*/ 	.string	"Build cuda_13.0.r13.0/compiler.36424714_0"
        /*0030*/ 	.string	"-arch sm_100 -m 64 "



//--------------------- .note.nv.cuinfo           --------------------------
	.section	.note.nv.cuinfo,"",@"SHT_NOTE"
	.sectionflags	@"SHF_NOTE_NV_CUINFO"
        /*0018*/ 	.short	0x0002
        /*001a*/ 	.short	0x0064
        /*001c*/ 	.short	0x0082
	.zero		2


//--------------------- .nv.info                  --------------------------
	.section	.nv.info,"",@"SHT_CUDA_INFO"
	.align	4


	//----- nvinfo : EIATTR_REGCOUNT
	.align		4
        /*0000*/ 	.byte	0x04, 0x2f
        /*0002*/ 	.short	(.L_1 - .L_0)
	.align		4
.L_0:
        /*0004*/ 	.word	index@(_Z14moving_averagePdS_ii)
        /*0008*/ 	.word	0x00000020


	//----- nvinfo : EIATTR_FRAME_SIZE
	.align		4
.L_1:
        /*000c*/ 	.byte	0x04, 0x11
        /*000e*/ 	.short	(.L_3 - .L_2)
	.align		4
.L_2:
        /*0010*/ 	.word	index@($__internal_0_$__cuda_sm20_div_rn_f64_full)
        /*0014*/ 	.word	0x00000000


	//----- nvinfo : EIATTR_FRAME_SIZE
	.align		4
.L_3:
        /*0018*/ 	.byte	0x04, 0x11
        /*001a*/ 	.short	(.L_5 - .L_4)
	.align		4
.L_4:
        /*001c*/ 	.word	index@(_Z14moving_averagePdS_ii)
        /*0020*/ 	.word	0x00000000


	//----- nvinfo : EIATTR_MIN_STACK_SIZE
	.align		4
.L_5:
        /*0024*/ 	.byte	0x04, 0x12
        /*0026*/ 	.short	(.L_7 - .L_6)
	.align		4
.L_6:
        /*0028*/ 	.word	index@(_Z14moving_averagePdS_ii)
        /*002c*/ 	.word	0x00000000
.L_7:


//--------------------- .nv.compat                --------------------------
	.section	.nv.compat,"",@"SHT_CUDA_COMPAT_INFO"
	.align	4
        /*0000*/ 	.byte	0x02, 0x09, 0x00, 0x00, 0x02, 0x02, 0x01, 0x00, 0x02, 0x05, 0x05, 0x00, 0x03, 0x07, 0x01, 0x01
        /*0010*/ 	.byte	0x02, 0x03, 0x00, 0x00, 0x02, 0x06, 0x01, 0x00, 0x04, 0x0b, 0x08, 0x00, 0x01, 0x00, 0x00, 0x00
        /*0020*/ 	.byte	0x00, 0x00, 0x00, 0x00


//--------------------- .nv.info._Z14moving_averagePdS_ii --------------------------
	.section	.nv.info._Z14moving_averagePdS_ii,"",@"SHT_CUDA_INFO"
	.sectionflags	@""
	.align	4


	//----- nvinfo : EIATTR_CUDA_API_VERSION
	.align		4
        /*0000*/ 	.byte	0x04, 0x37
        /*0002*/ 	.short	(.L_9 - .L_8)
.L_8:
        /*0004*/ 	.word	0x00000082


	//----- nvinfo : EIATTR_KPARAM_INFO
	.align		4
.L_9:
        /*0008*/ 	.byte	0x04, 0x17
        /*000a*/ 	.short	(.L_11 - .L_10)
.L_10:
        /*000c*/ 	.word	0x00000000
        /*0010*/ 	.short	0x0003
        /*0012*/ 	.short	0x0014
        /*0014*/ 	.byte	0x00, 0xf0, 0x11, 0x00


	//----- nvinfo : EIATTR_KPARAM_INFO
	.align		4
.L_11:
        /*0018*/ 	.byte	0x04, 0x17
        /*001a*/ 	.short	(.L_13 - .L_12)
.L_12:
        /*001c*/ 	.word	0x00000000
        /*0020*/ 	.short	0x0002
        /*0022*/ 	.short	0x0010
        /*0024*/ 	.byte	0x00, 0xf0, 0x11, 0x00


	//----- nvinfo : EIATTR_KPARAM_INFO
	.align		4
.L_13:
        /*0028*/ 	.byte	0x04, 0x17
        /*002a*/ 	.short	(.L_15 - .L_14)
.L_14:
        /*002c*/ 	.word	0x00000000
        /*0030*/ 	.short	0x0001
        /*0032*/ 	.short	0x0008
        /*0034*/ 	.byte	0x00, 0xf5, 0x21, 0x00


	//----- nvinfo : EIATTR_KPARAM_INFO
	.align		4
.L_15:
        /*0038*/ 	.byte	0x04, 0x17
        /*003a*/ 	.short	(.L_17 - .L_16)
.L_16:
        /*003c*/ 	.word	0x00000000
        /*0040*/ 	.short	0x0000
        /*0042*/ 	.short	0x0000
        /*0044*/ 	.byte	0x00, 0xf5, 0x21, 0x00


	//----- nvinfo : EIATTR_SPARSE_MMA_MASK
	.align		4
.L_17:
        /*0048*/ 	.byte	0x03, 0x50
        /*004a*/ 	.short	0x0000


	//----- nvinfo : EIATTR_MAXREG_COUNT
	.align		4
        /*004c*/ 	.byte	0x03, 0x1b
        /*004e*/ 	.short	0x00ff


	//----- nvinfo : EIATTR_MERCURY_ISA_VERSION
	.align		4
        /*0050*/ 	.byte	0x03, 0x5f
        /*0052*/ 	.short	0x0101


	//----- nvinfo : EIATTR_VRC_CTA_INIT_COUNT
	.align		4
        /*0054*/ 	.byte	0x02, 0x4a
	.zero		1
	.zero		1


	//----- nvinfo : EIATTR_EXIT_INSTR_OFFSETS
	.align		4
        /*0058*/ 	.byte	0x04, 0x1c
        /*005a*/ 	.short	(.L_19 - .L_18)


	//   ....[0]....
.L_18:
        /*005c*/ 	.word	0x00000090


	//   ....[1]....
        /*0060*/ 	.word	0x00000940


	//----- nvinfo : EIATTR_CRS_STACK_SIZE
	.align		4
.L_19:
        /*0064*/ 	.byte	0x04, 0x1e
        /*0066*/ 	.short	(.L_21 - .L_20)
.L_20:
        /*0068*/ 	.word	0x00000000


	//----- nvinfo : EIATTR_CBANK_PARAM_SIZE
	.align		4
.L_21:
        /*006c*/ 	.byte	0x03, 0x19
        /*006e*/ 	.short	0x0018


	//----- nvinfo : EIATTR_PARAM_CBANK
	.align		4
        /*0070*/ 	.byte	0x04, 0x0a
        /*0072*/ 	.short	(.L_23 - .L_22)
	.align		4
.L_22:
        /*0074*/ 	.word	index@(.nv.constant0._Z14moving_averagePdS_ii)
        /*0078*/ 	.short	0x0380
        /*007a*/ 	.short	0x0018


	//----- nvinfo : EIATTR_SW_WAR
	.align		4
.L_23:
        /*007c*/ 	.byte	0x04, 0x36
        /*007e*/ 	.short	(.L_25 - .L_24)
.L_24:
        /*0080*/ 	.word	0x00000008
.L_25:


//--------------------- .nv.callgraph             --------------------------
	.section	.nv.callgraph,"",@"SHT_CUDA_CALLGRAPH"
	.align	4
	.sectionentsize	8
	.align		4
        /*0000*/ 	.word	0x00000000
	.align		4
        /*0004*/ 	.word	0xffffffff
	.align		4
        /*0008*/ 	.word	0x00000000
	.align		4
        /*000c*/ 	.word	0xfffffffe
	.align		4
        /*0010*/ 	.word	0x00000000
	.align		4
        /*0014*/ 	.word	0xfffffffd
	.align		4
        /*0018*/ 	.word	0x00000000
	.align		4
        /*001c*/ 	.word	0xfffffffc


//--------------------- .text._Z14moving_averagePdS_ii --------------------------
	.section	.text._Z14moving_averagePdS_ii,"ax",@progbits
	.align	128
        .global         _Z14moving_averagePdS_ii
        .type           _Z14moving_averagePdS_ii,@function
        .size           _Z14moving_averagePdS_ii,(.L_x_14 - _Z14moving_averagePdS_ii)
        .other          _Z14moving_averagePdS_ii,@"STO_CUDA_ENTRY STV_DEFAULT"
_Z14moving_averagePdS_ii:
.text._Z14moving_averagePdS_ii:
[----:B------:R-:W-:Y:S01]  /*0000*/  LDC R1, c[0x0][0x37c] ;  /* 0x0000df00ff017b82 */ /* 0x000fe20000000800 */
[----:B------:R-:W0:Y:S07]  /*0010*/  S2R R0, SR_TID.X ;  /* 0x0000000000007919 */ /* 0x000e2e0000002100 */
[----:B------:R-:W1:Y:S01]  /*0020*/  S2UR UR4, SR_CTAID.X ;  /* 0x00000000000479c3 */ /* 0x000e620000002500 */
[----:B------:R-:W1:Y:S01]  /*0030*/  LDCU UR5, c[0x0][0x360] ;  /* 0x00006c00ff0577ac */ /* 0x000e620008000800 */
[----:B------:R-:W2:Y:S01]  /*0040*/  LDCU.64 UR8, c[0x0][0x390] ;  /* 0x00007200ff0877ac */ /* 0x000ea20008000a00 */
[----:B-1----:R-:W-:-:S02]  /*0050*/  UIMAD UR4, UR4, UR5, URZ ;  /* 0x00000005040472a4 */ /* 0x002fc4000f8e02ff */
[----:B--2---:R-:W-:-:S04]  /*0060*/  UIADD3 UR5, UPT, UPT, UR8, -UR9, URZ ;  /* 0x8000000908057290 */ /* 0x004fc8000fffe0ff */
[----:B0-----:R-:W-:-:S05]  /*0070*/  VIADD R2, R0, UR4 ;  /* 0x0000000400027c36 */ /* 0x001fca0008000000 */
[----:B------:R-:W-:-:S13]  /*0080*/  ISETP.GE.AND P0, PT, R2, UR5, PT ;  /* 0x0000000502007c0c */ /* 0x000fda000bf06270 */
[----:B------:R-:W-:Y:S05]  /*0090*/  @P0 EXIT ;  /* 0x000000000000094d */ /* 0x000fea0003800000 */
[----:B------:R-:W-:Y:S01]  /*00a0*/  UISETP.GE.AND UP0, UPT, UR9, URZ, UPT ;  /* 0x000000ff0900728c */ /* 0x000fe2000bf06270 */
[----:B------:R-:W-:Y:S01]  /*00b0*/  CS2R R26, SRZ ;  /* 0x00000000001a7805 */ /* 0x000fe2000001ff00 */
[----:B------:R-:W0:Y:S07]  /*00c0*/  LDCU.64 UR12, c[0x0][0x358] ;  /* 0x00006b00ff0c77ac */ /* 0x000e2e0008000a00 */
[----:B------:R-:W-:Y:S05]  /*00d0*/  BRA.U !UP0, `(.L_x_0) ;  /* 0x0000000508ac7547 */ /* 0x000fea000b800000 */
[----:B------:R-:W-:Y:S01]  /*00e0*/  UISETP.GE.U32.AND UP1, UPT, UR9, 0xf, UPT ;  /* 0x0000000f0900788c */ /* 0x000fe2000bf26070 */
[----:B------:R-:W-:Y:S01]  /*00f0*/  IMAD.MOV.U32 R29, RZ, RZ, RZ ;  /* 0x000000ffff1d7224 */ /* 0x000fe200078e00ff */
[----:B------:R-:W-:Y:S01]  /*0100*/  UIADD3 UR5, UPT, UPT, UR9, 0x1, URZ ;  /* 0x0000000109057890 */ /* 0x000fe2000fffe0ff */
[----:B------:R-:W-:-:S03]  /*0110*/  CS2R R26, SRZ ;  /* 0x00000000001a7805 */ /* 0x000fc6000001ff00 */
[----:B------:R-:W-:-:S04]  /*0120*/  ULOP3.LUT UR8, UR5, 0xf, URZ, 0xc0, !UPT ;  /* 0x0000000f05087892 */ /* 0x000fc8000f8ec0ff */
[----:B------:R-:W-:Y:S01]  /*0130*/  UISETP.NE.AND UP0, UPT, UR8, URZ, UPT ;  /* 0x000000ff0800728c */ /* 0x000fe2000bf05270 */
[----:B------:R-:W-:Y:S10]  /*0140*/  BRA.U !UP1, `(.L_x_1) ;  /* 0x0000000109bc7547 */ /* 0x000ff4000b800000 */
[----:B------:R-:W1:Y:S01]  /*0150*/  LDCU.64 UR6, c[0x0][0x380] ;  /* 0x00007000ff0677ac */ /* 0x000e620008000a00 */
[----:B------:R-:W-:Y:S01]  /*0160*/  IMAD.MOV.U32 R3, RZ, RZ, R2 ;  /* 0x000000ffff037224 */ /* 0x000fe200078e0002 */
[----:B------:R-:W-:Y:S01]  /*0170*/  CS2R R26, SRZ ;  /* 0x00000000001a7805 */ /* 0x000fe2000001ff00 */
[----:B------:R-:W-:-:S04]  /*0180*/  ULOP3.LUT UR10, UR5, 0xfffffff0, URZ, 0xc0, !UPT ;  /* 0xfffffff0050a7892 */ /* 0x000fc8000f8ec0ff */
[----:B------:R-:W-:Y:S02]  /*0190*/  UIADD3 UR11, UPT, UPT, -UR10, URZ, URZ ;  /* 0x000000ff0a0b7290 */ /* 0x000fe4000fffe1ff */
[----:B------:R-:W-:Y:S01]  /*01a0*/  IMAD.U32 R29, RZ, RZ, UR10 ;  /* 0x0000000aff1d7e24 */ /* 0x000fe2000f8e00ff */
[----:B-1----:R-:W-:-:S04]  /*01b0*/  UIADD3 UR6, UP1, UPT, UR6, 0x40, URZ ;  /* 0x0000004006067890 */ /* 0x002fc8000ff3e0ff */
[----:B------:R-:W-:-:S12]  /*01c0*/  UIADD3.X UR7, UPT, UPT, URZ, UR7, URZ, UP1, !UPT ;  /* 0x00000007ff077290 */ /* 0x000fd80008ffe4ff */
.L_x_2:
[----:B------:R-:W-:Y:S02]  /*01d0*/  IMAD.U32 R24, RZ, RZ, UR6 ;  /* 0x00000006ff187e24 */ /* 0x000fe4000f8e00ff */
[----:B------:R-:W-:Y:S02]  /*01e0*/  IMAD.U32 R25, RZ, RZ, UR7 ;  /* 0x00000007ff197e24 */ /* 0x000fe4000f8e00ff */
[----:B------:R-:W-:-:S05]  /*01f0*/  IMAD.WIDE R24, R3, 0x8, R24 ;  /* 0x0000000803187825 */ /* 0x000fca00078e0218 */
[----:B0-----:R-:W2:Y:S04]  /*0200*/  LDG.E.64 R12, desc[UR12][R24.64+-0x40] ;  /* 0xffffc00c180c7981 */ /* 0x001ea8000c1e1b00 */
[----:B------:R-:W3:Y:S04]  /*0210*/  LDG.E.64 R10, desc[UR12][R24.64+-0x38] ;  /* 0xffffc80c180a7981 */ /* 0x000ee8000c1e1b00 */
[----:B------:R-:W4:Y:S04]  /*0220*/  LDG.E.64 R8, desc[UR12][R24.64+-0x30] ;  /* 0xffffd00c18087981 */ /* 0x000f28000c1e1b00 */
[----:B------:R-:W5:Y:S04]  /*0230*/  LDG.E.64 R6, desc[UR12][R24.64+-0x28] ;  /* 0xffffd80c18067981 */ /* 0x000f68000c1e1b00 */
[----:B------:R-:W5:Y:S04]  /*0240*/  LDG.E.64 R4, desc[UR12][R24.64+-0x20] ;  /* 0xffffe00c18047981 */ /* 0x000f68000c1e1b00 */
[----:B------:R-:W5:Y:S04]  /*0250*/  LDG.E.64 R20, desc[UR12][R24.64+-0x18] ;  /* 0xffffe80c18147981 */ /* 0x000f68000c1e1b00 */
[----:B------:R-:W5:Y:S04]  /*0260*/  LDG.E.64 R22, desc[UR12][R24.64+-0x10] ;  /* 0xfffff00c18167981 */ /* 0x000f68000c1e1b00 */
[----:B------:R-:W5:Y:S04]  /*0270*/  LDG.E.64 R18, desc[UR12][R24.64+-0x8] ;  /* 0xfffff80c18127981 */ /* 0x000f68000c1e1b00 */
[----:B------:R-:W5:Y:S04]  /*0280*/  LDG.E.64 R16, desc[UR12][R24.64] ;  /* 0x0000000c18107981 */ /* 0x000f68000c1e1b00 */
[----:B------:R-:W5:Y:S01]  /*0290*/  LDG.E.64 R14, desc[UR12][R24.64+0x8] ;  /* 0x0000080c180e7981 */ /* 0x000f62000c1e1b00 */
[----:B--2---:R-:W-:-:S03]  /*02a0*/  DADD R12, R12, R26 ;  /* 0x000000000c0c7229 */ /* 0x004fc6000000001a */
[----:B------:R-:W2:Y:S05]  /*02b0*/  LDG.E.64 R26, desc[UR12][R24.64+0x38] ;  /* 0x0000380c181a7981 */ /* 0x000eaa000c1e1b00 */
[----:B---3--:R-:W-:Y:S02]  /*02c0*/  DADD R10, R12, R10 ;  /* 0x000000000c0a7229 */ /* 0x008fe4000000000a */
[----:B------:R-:W3:Y:S06]  /*02d0*/  LDG.E.64 R12, desc[UR12][R24.64+0x10] ;  /* 0x0000100c180c7981 */ /* 0x000eec000c1e1b00 */
[----:B----4-:R-:W-:-:S02]  /*02e0*/  DADD R8, R10, R8 ;  /* 0x000000000a087229 */ /* 0x010fc40000000008 */
[----:B------:R-:W4:Y:S06]  /*02f0*/  LDG.E.64 R10, desc[UR12][R24.64+0x18] ;  /* 0x0000180c180a7981 */ /* 0x000f2c000c1e1b00 */
[----:B-----5:R-:W-:Y:S02]  /*0300*/  DADD R6, R8, R6 ;  /* 0x0000000008067229 */ /* 0x020fe40000000006 */
[----:B------:R-:W5:Y:S06]  /*0310*/  LDG.E.64 R8, desc[UR12][R24.64+0x20] ;  /* 0x0000200c18087981 */ /* 0x000f6c000c1e1b00 */
[----:B------:R-:W-:-:S02]  /*0320*/  DADD R4, R6, R4 ;  /* 0x0000000006047229 */ /* 0x000fc40000000004 */
[----:B------:R-:W2:Y:S06]  /*0330*/  LDG.E.64 R6, desc[UR12][R24.64+0x28] ;  /* 0x0000280c18067981 */ /* 0x000eac000c1e1b00 */
[----:B------:R-:W-:Y:S02]  /*0340*/  DADD R20, R4, R20 ;  /* 0x0000000004147229 */ /* 0x000fe40000000014 */
[----:B------:R-:W2:Y:S06]  /*0350*/  LDG.E.64 R4, desc[UR12][R24.64+0x30] ;  /* 0x0000300c18047981 */ /* 0x000eac000c1e1b00 */
[----:B------:R-:W-:-:S08]  /*0360*/  DADD R20, R20, R22 ;  /* 0x0000000014147229 */ /* 0x000fd00000000016 */
[----:B------:R-:W-:-:S08]  /*0370*/  DADD R18, R20, R18 ;  /* 0x0000000014127229 */ /* 0x000fd00000000012 */
[----:B------:R-:W-:-:S08]  /*0380*/  DADD R16, R18, R16 ;  /* 0x0000000012107229 */ /* 0x000fd00000000010 */
[----:B------:R-:W-:Y:S01]  /*0390*/  DADD R14, R16, R14 ;  /* 0x00000000100e7229 */ /* 0x000fe2000000000e */
[----:B------:R-:W-:-:S04]  /*03a0*/  UIADD3 UR11, UPT, UPT, UR11, 0x10, URZ ;  /* 0x000000100b0b7890 */ /* 0x000fc8000fffe0ff */
[----:B------:R-:W-:Y:S01]  /*03b0*/  UISETP.NE.AND UP1, UPT, UR11, URZ, UPT ;  /* 0x000000ff0b00728c */ /* 0x000fe2000bf25270 */
[----:B------:R-:W-:Y:S02]  /*03c0*/  VIADD R3, R3, 0x10 ;  /* 0x0000001003037836 */ /* 0x000fe40000000000 */
[----:B---3--:R-:W-:-:S08]  /*03d0*/  DADD R12, R14, R12 ;  /* 0x000000000e0c7229 */ /* 0x008fd0000000000c */
[----:B----4-:R-:W-:-:S08]  /*03e0*/  DADD R10, R12, R10 ;  /* 0x000000000c0a7229 */ /* 0x010fd0000000000a */
[----:B-----5:R-:W-:-:S08]  /*03f0*/  DADD R8, R10, R8 ;  /* 0x000000000a087229 */ /* 0x020fd00000000008 */
[----:B--2---:R-:W-:-:S08]  /*0400*/  DADD R6, R8, R6 ;  /* 0x0000000008067229 */ /* 0x004fd00000000006 */
[----:B------:R-:W-:-:S08]  /*0410*/  DADD R4, R6, R4 ;  /* 0x0000000006047229 */ /* 0x000fd00000000004 */
[----:B------:R-:W-:Y:S01]  /*0420*/  DADD R26, R4, R26 ;  /* 0x00000000041a7229 */ /* 0x000fe2000000001a */
[----:B------:R-:W-:Y:S10]  /*0430*/  BRA.U UP1, `(.L_x_2) ;  /* 0xfffffffd01647547 */ /* 0x000ff4000b83ffff */
.L_x_1:
[----:B------:R-:W-:Y:S05]  /*0440*/  BRA.U !UP0, `(.L_x_0) ;  /* 0x0000000108d07547 */ /* 0x000fea000b800000 */
[----:B------:R-:W-:Y:S02]  /*0450*/  UISETP.GE.U32.AND UP0, UPT, UR8, 0x8, UPT ;  /* 0x000000080800788c */ /* 0x000fe4000bf06070 */
[----:B------:R-:W-:-:S04]  /*0460*/  ULOP3.LUT UR6, UR5, 0x7, URZ, 0xc0, !UPT ;  /* 0x0000000705067892 */ /* 0x000fc8000f8ec0ff */
[----:B------:R-:W-:-:S03]  /*0470*/  UISETP.NE.AND UP1, UPT, UR6, URZ, UPT ;  /* 0x000000ff0600728c */ /* 0x000fc6000bf25270 */
[----:B------:R-:W-:Y:S08]  /*0480*/  BRA.U !UP0, `(.L_x_3) ;  /* 0x0000000108507547 */ /* 0x000ff0000b800000 */
[----:B------:R-:W1:Y:S01]  /*0490*/  LDC.64 R16, c[0x0][0x380] ;  /* 0x0000e000ff107b82 */ /* 0x000e620000000a00 */
[----:B------:R-:W-:-:S04]  /*04a0*/  IMAD.IADD R3, R2, 0x1, R29 ;  /* 0x0000000102037824 */ /* 0x000fc800078e021d */
[----:B-1----:R-:W-:-:S05]  /*04b0*/  IMAD.WIDE R16, R3, 0x8, R16 ;  /* 0x0000000803107825 */ /* 0x002fca00078e0210 */
[----:B0-----:R-:W2:Y:S04]  /*04c0*/  LDG.E.64 R18, desc[UR12][R16.64] ;  /* 0x0000000c10127981 */ /* 0x001ea8000c1e1b00 */
[----:B------:R-:W3:Y:S04]  /*04d0*/  LDG.E.64 R20, desc[UR12][R16.64+0x8] ;  /* 0x0000080c10147981 */ /* 0x000ee8000c1e1b00 */
[----:B------:R-:W4:Y:S04]  /*04e0*/  LDG.E.64 R12, desc[UR12][R16.64+0x10] ;  /* 0x0000100c100c7981 */ /* 0x000f28000c1e1b00 */
[----:B------:R-:W5:Y:S04]  /*04f0*/  LDG.E.64 R10, desc[UR12][R16.64+0x18] ;  /* 0x0000180c100a7981 */ /* 0x000f68000c1e1b00 */
[----:B------:R-:W5:Y:S04]  /*0500*/  LDG.E.64 R8, desc[UR12][R16.64+0x20] ;  /* 0x0000200c10087981 */ /* 0x000f68000c1e1b00 */
[----:B------:R-:W5:Y:S04]  /*0510*/  LDG.E.64 R6, desc[UR12][R16.64+0x28] ;  /* 0x0000280c10067981 */ /* 0x000f68000c1e1b00 */
[----:B------:R-:W5:Y:S04]  /*0520*/  LDG.E.64 R4, desc[UR12][R16.64+0x30] ;  /* 0x0000300c10047981 */ /* 0x000f68000c1e1b00 */
[----:B------:R-:W5:Y:S01]  /*0530*/  LDG.E.64 R14, desc[UR12][R16.64+0x38] ;  /* 0x0000380c100e7981 */ /* 0x000f62000c1e1b00 */
[----:B------:R-:W-:Y:S01]  /*0540*/  VIADD R29, R29, 0x8 ;  /* 0x000000081d1d7836 */ /* 0x000fe20000000000 */
[----:B--2---:R-:W-:-:S08]  /*0550*/  DADD R18, R26, R18 ;  /* 0x000000001a127229 */ /* 0x004fd00000000012 */
[----:B---3--:R-:W-:-:S08]  /*0560*/  DADD R18, R18, R20 ;  /* 0x0000000012127229 */ /* 0x008fd00000000014 */
[----:B----4-:R-:W-:-:S08]  /*0570*/  DADD R12, R18, R12 ;  /* 0x00000000120c7229 */ /* 0x010fd0000000000c */
[----:B-----5:R-:W-:-:S08]  /*0580*/  DADD R10, R12, R10 ;  /* 0x000000000c0a7229 */ /* 0x020fd0000000000a */
[----:B------:R-:W-:-:S08]  /*0590*/  DADD R8, R10, R8 ;  /* 0x000000000a087229 */ /* 0x000fd00000000008 */
[----:B------:R-:W-:-:S08]  /*05a0*/  DADD R6, R8, R6 ;  /* 0x0000000008067229 */ /* 0x000fd00000000006 */
[----:B------:R-:W-:-:S08]  /*05b0*/  DADD R4, R6, R4 ;  /* 0x0000000006047229 */ /* 0x000fd00000000004 */
[----:B------:R-:W-:-:S11]  /*05c0*/  DADD R26, R4, R14 ;  /* 0x00000000041a7229 */ /* 0x000fd6000000000e */
.L_x_3:
        /* <DEDUP_REMOVED lines=11> */
[----:B------:R-:W5:Y:S01]  /*0680*/  LDG.E.64 R12, desc[UR12][R4.64+0x18] ;  /* 0x0000180c040c7981 */ /* 0x000f62000c1e1b00 */
[----:B------:R-:W-:Y:S01]  /*0690*/  VIADD R29, R29, 0x4 ;  /* 0x000000041d1d7836 */ /* 0x000fe20000000000 */
[----:B--2---:R-:W-:-:S08]  /*06a0*/  DADD R6, R26, R6 ;  /* 0x000000001a067229 */ /* 0x004fd00000000006 */
[----:B---3--:R-:W-:-:S08]  /*06b0*/  DADD R6, R6, R8 ;  /* 0x0000000006067229 */ /* 0x008fd00000000008 */
[----:B----4-:R-:W-:-:S08]  /*06c0*/  DADD R6, R6, R10 ;  /* 0x0000000006067229 */ /* 0x010fd0000000000a */
[----:B-----5:R-:W-:-:S11]  /*06d0*/  DADD R26, R6, R12 ;  /* 0x00000000061a7229 */ /* 0x020fd6000000000c */
.L_x_4:
[----:B------:R-:W-:Y:S05]  /*06e0*/  BRA.U !UP1, `(.L_x_0) ;  /* 0x0000000109287547 */ /* 0x000fea000b800000 */
[----:B------:R-:W1:Y:S01]  /*06f0*/  LDC.64 R6, c[0x0][0x380] ;  /* 0x0000e000ff067b82 */ /* 0x000e620000000a00 */
[----:B------:R-:W-:Y:S01]  /*0700*/  IADD3 R29, PT, PT, R0, UR4, R29 ;  /* 0x00000004001d7c10 */ /* 0x000fe2000fffe01d */
[----:B------:R-:W-:-:S12]  /*0710*/  UIADD3 UR5, UPT, UPT, -UR5, URZ, URZ ;  /* 0x000000ff05057290 */ /* 0x000fd8000fffe1ff */
.L_x_5:
[----:B-1----:R-:W-:-:S06]  /*0720*/  IMAD.WIDE R4, R29, 0x8, R6 ;  /* 0x000000081d047825 */ /* 0x002fcc00078e0206 */
[----:B0-----:R-:W2:Y:S01]  /*0730*/  LDG.E.64 R4, desc[UR12][R4.64] ;  /* 0x0000000c04047981 */ /* 0x001ea2000c1e1b00 */
[----:B------:R-:W-:Y:S01]  /*0740*/  UIADD3 UR5, UPT, UPT, UR5, 0x1, URZ ;  /* 0x0000000105057890 */ /* 0x000fe2000fffe0ff */
[----:B------:R-:W-:-:S03]  /*0750*/  VIADD R29, R29, 0x1 ;  /* 0x000000011d1d7836 */ /* 0x000fc60000000000 */
[----:B------:R-:W-:Y:S01]  /*0760*/  UISETP.NE.AND UP0, UPT, UR5, URZ, UPT ;  /* 0x000000ff0500728c */ /* 0x000fe2000bf05270 */
[----:B--2---:R-:W-:-:S08]  /*0770*/  DADD R26, R4, R26 ;  /* 0x00000000041a7229 */ /* 0x004fd0000000001a */
[----:B------:R-:W-:Y:S05]  /*0780*/  BRA.U UP0, `(.L_x_5) ;  /* 0xfffffffd00e47547 */ /* 0x000fea000b83ffff */
.L_x_0:
[----:B------:R-:W1:Y:S01]  /*0790*/  I2F.F64 R8, UR9 ;  /* 0x0000000900087d12 */ /* 0x000e620008201c00 */
[----:B------:R-:W-:Y:S01]  /*07a0*/  IMAD.MOV.U32 R4, RZ, RZ, 0x1 ;  /* 0x00000001ff047424 */ /* 0x000fe200078e00ff */
[----:B------:R-:W-:Y:S01]  /*07b0*/  FSETP.GEU.AND P1, PT, |R27|, 6.5827683646048100446e-37, PT ;  /* 0x036000001b00780b */ /* 0x000fe20003f2e200 */
[----:B------:R-:W-:Y:S01]  /*07c0*/  BSSY.RECONVERGENT B0, `(.L_x_6) ;  /* 0x0000014000007945 */ /* 0x000fe20003800200 */
[----:B-1----:R-:W-:-:S06]  /*07d0*/  DADD R8, R8, 1 ;  /* 0x3ff0000008087429 */ /* 0x002fcc0000000000 */
[----:B------:R-:W1:Y:S02]  /*07e0*/  MUFU.RCP64H R5, R9 ;  /* 0x0000000900057308 */ /* 0x000e640000001800 */
[----:B-1----:R-:W-:-:S08]  /*07f0*/  DFMA R6, -R8, R4, 1 ;  /* 0x3ff000000806742b */ /* 0x002fd00000000104 */
[----:B------:R-:W-:-:S08]  /*0800*/  DFMA R6, R6, R6, R6 ;  /* 0x000000060606722b */ /* 0x000fd00000000006 */
[----:B------:R-:W-:-:S08]  /*0810*/  DFMA R6, R4, R6, R4 ;  /* 0x000000060406722b */ /* 0x000fd00000000004 */
[----:B------:R-:W-:-:S08]  /*0820*/  DFMA R4, -R8, R6, 1 ;  /* 0x3ff000000804742b */ /* 0x000fd00000000106 */
[----:B------:R-:W-:-:S08]  /*0830*/  DFMA R4, R6, R4, R6 ;  /* 0x000000040604722b */ /* 0x000fd00000000006 */
[----:B------:R-:W-:-:S08]  /*0840*/  DMUL R6, R4, R26 ;  /* 0x0000001a04067228 */ /* 0x000fd00000000000 */
[----:B------:R-:W-:-:S08]  /*0850*/  DFMA R10, -R8, R6, R26 ;  /* 0x00000006080a722b */ /* 0x000fd0000000011a */
[----:B------:R-:W-:-:S10]  /*0860*/  DFMA R4, R4, R10, R6 ;  /* 0x0000000a0404722b */ /* 0x000fd40000000006 */
[----:B------:R-:W-:-:S05]  /*0870*/  FFMA R0, RZ, R9, R5 ;  /* 0x00000009ff007223 */ /* 0x000fca0000000005 */
[----:B------:R-:W-:-:S13]  /*0880*/  FSETP.GT.AND P0, PT, |R0|, 1.469367938527859385e-39, PT ;  /* 0x001000000000780b */ /* 0x000fda0003f04200 */
[----:B------:R-:W-:Y:S05]  /*0890*/  @P0 BRA P1, `(.L_x_7) ;  /* 0x0000000000180947 */ /* 0x000fea0000800000 */
[----:B------:R-:W-:Y:S01]  /*08a0*/  IMAD.MOV.U32 R6, RZ, RZ, R26 ;  /* 0x000000ffff067224 */ /* 0x000fe200078e001a */
[----:B------:R-:W-:Y:S01]  /*08b0*/  MOV R0, 0x8e0 ;  /* 0x000008e000007802 */ /* 0x000fe20000000f00 */
[----:B------:R-:W-:-:S07]  /*08c0*/  IMAD.MOV.U32 R7, RZ, RZ, R27 ;  /* 0x000000ffff077224 */ /* 0x000fce00078e001b */
[----:B0-----:R-:W-:Y:S05]  /*08d0*/  CALL.REL.NOINC `($__internal_0_$__cuda_sm20_div_rn_f64_full) ;  /* 0x00000000001c7944 */ /* 0x001fea0003c00000 */
[----:B------:R-:W-:Y:S02]  /*08e0*/  IMAD.MOV.U32 R4, RZ, RZ, R12 ;  /* 0x000000ffff047224 */ /* 0x000fe400078e000c */
[----:B------:R-:W-:-:S07]  /*08f0*/  IMAD.MOV.U32 R5, RZ, RZ, R13 ;  /* 0x000000ffff057224 */ /* 0x000fce00078e000d */
.L_x_7:
[----:B0-----:R-:W-:Y:S05]  /*0900*/  BSYNC.RECONVERGENT B0 ;  /* 0x0000000000007941 */ /* 0x001fea0003800200 */
.L_x_6:
[----:B------:R-:W0:Y:S02]  /*0910*/  LDC.64 R6, c[0x0][0x388] ;  /* 0x0000e200ff067b82 */ /* 0x000e240000000a00 */
[----:B0-----:R-:W-:-:S05]  /*0920*/  IMAD.WIDE R2, R2, 0x8, R6 ;  /* 0x0000000802027825 */ /* 0x001fca00078e0206 */
[----:B------:R-:W-:Y:S01]  /*0930*/  STG.E.64 desc[UR12][R2.64], R4 ;  /* 0x0000000402007986 */ /* 0x000fe2000c101b0c */
[----:B------:R-:W-:Y:S05]  /*0940*/  EXIT ;  /* 0x000000000000794d */ /* 0x000fea0003800000 */
        .weak           $__internal_0_$__cuda_sm20_div_rn_f64_full
        .type           $__internal_0_$__cuda_sm20_div_rn_f64_full,@function
        .size           $__internal_0_$__cuda_sm20_div_rn_f64_full,(.L_x_14 - $__internal_0_$__cuda_sm20_div_rn_f64_full)
$__internal_0_$__cuda_sm20_div_rn_f64_full:
[C---:B------:R-:W-:Y:S01]  /*0950*/  FSETP.GEU.AND P0, PT, |R9|.reuse, 1.469367938527859385e-39, PT ;  /* 0x001000000900780b */ /* 0x040fe20003f0e200 */
[----:B------:R-:W-:Y:S01]  /*0960*/  IMAD.MOV.U32 R16, RZ, RZ, 0x1 ;  /* 0x00000001ff107424 */ /* 0x000fe200078e00ff */
[----:B------:R-:W-:Y:S01]  /*0970*/  LOP3.LUT R4, R9, 0x800fffff, RZ, 0xc0, !PT ;  /* 0x800fffff09047812 */ /* 0x000fe200078ec0ff */
[----:B------:R-:W-:Y:S01]  /*0980*/  BSSY.RECONVERGENT B1, `(.L_x_8) ;  /* 0x0000055000017945 */ /* 0x000fe20003800200 */
[C---:B------:R-:W-:Y:S02]  /*0990*/  FSETP.GEU.AND P2, PT, |R7|.reuse, 1.469367938527859385e-39, PT ;  /* 0x001000000700780b */ /* 0x040fe40003f4e200 */
[----:B------:R-:W-:Y:S01]  /*09a0*/  LOP3.LUT R5, R4, 0x3ff00000, RZ, 0xfc, !PT ;  /* 0x3ff0000004057812 */ /* 0x000fe200078efcff */
[----:B------:R-:W-:Y:S01]  /*09b0*/  IMAD.MOV.U32 R4, RZ, RZ, R8 ;  /* 0x000000ffff047224 */ /* 0x000fe200078e0008 */
[----:B------:R-:W-:Y:S02]  /*09c0*/  LOP3.LUT R3, R7, 0x7ff00000, RZ, 0xc0, !PT ;  /* 0x7ff0000007037812 */ /* 0x000fe400078ec0ff */
[----:B------:R-:W-:-:S03]  /*09d0*/  LOP3.LUT R14, R9, 0x7ff00000, RZ, 0xc0, !PT ;  /* 0x7ff00000090e7812 */ /* 0x000fc600078ec0ff */
[----:B------:R-:W-:Y:S01]  /*09e0*/  @!P0 DMUL R4, R8, 8.98846567431157953865e+307 ;  /* 0x7fe0000008048828 */ /* 0x000fe20000000000 */
[----:B------:R-:W-:-:S03]  /*09f0*/  ISETP.GE.U32.AND P1, PT, R3, R14, PT ;  /* 0x0000000e0300720c */ /* 0x000fc60003f26070 */
[----:B------:R-:W-:Y:S01]  /*0a00*/  @!P2 LOP3.LUT R12, R9, 0x7ff00000, RZ, 0xc0, !PT ;  /* 0x7ff00000090ca812 */ /* 0x000fe200078ec0ff */
[----:B------:R-:W-:Y:S01]  /*0a10*/  @!P2 IMAD.MOV.U32 R18, RZ, RZ, RZ ;  /* 0x000000ffff12a224 */ /* 0x000fe200078e00ff */
[----:B------:R-:W0:Y:S02]  /*0a20*/  MUFU.RCP64H R17, R5 ;  /* 0x0000000500117308 */ /* 0x000e240000001800 */
[----:B------:R-:W-:Y:S01]  /*0a30*/  @!P2 ISETP.GE.U32.AND P3, PT, R3, R12, PT ;  /* 0x0000000c0300a20c */ /* 0x000fe20003f66070 */
[----:B------:R-:W-:-:S05]  /*0a40*/  IMAD.MOV.U32 R12, RZ, RZ, 0x1ca00000 ;  /* 0x1ca00000ff0c7424 */ /* 0x000fca00078e00ff */
[----:B------:R-:W-:-:S04]  /*0a50*/  @!P2 SEL R13, R12, 0x63400000, !P3 ;  /* 0x634000000c0da807 */ /* 0x000fc80005800000 */
[----:B------:R-:W-:-:S04]  /*0a60*/  @!P2 LOP3.LUT R13, R13, 0x80000000, R7, 0xf8, !PT ;  /* 0x800000000d0da812 */ /* 0x000fc800078ef807 */
[----:B------:R-:W-:Y:S01]  /*0a70*/  @!P2 LOP3.LUT R19, R13, 0x100000, RZ, 0xfc, !PT ;  /* 0x001000000d13a812 */ /* 0x000fe200078efcff */
[----:B0-----:R-:W-:-:S08]  /*0a80*/  DFMA R10, R16, -R4, 1 ;  /* 0x3ff00000100a742b */ /* 0x001fd00000000804 */
[----:B------:R-:W-:-:S08]  /*0a90*/  DFMA R10, R10, R10, R10 ;  /* 0x0000000a0a0a722b */ /* 0x000fd0000000000a */
[----:B------:R-:W-:Y:S01]  /*0aa0*/  DFMA R16, R16, R10, R16 ;  /* 0x0000000a1010722b */ /* 0x000fe20000000010 */
[----:B------:R-:W-:Y:S01]  /*0ab0*/  SEL R11, R12, 0x63400000, !P1 ;  /* 0x634000000c0b7807 */ /* 0x000fe20004800000 */
[----:B------:R-:W-:-:S03]  /*0ac0*/  IMAD.MOV.U32 R10, RZ, RZ, R6 ;  /* 0x000000ffff0a7224 */ /* 0x000fc600078e0006 */
[----:B------:R-:W-:-:S03]  /*0ad0*/  LOP3.LUT R11, R11, 0x800fffff, R7, 0xf8, !PT ;  /* 0x800fffff0b0b7812 */ /* 0x000fc600078ef807 */
[----:B------:R-:W-:-:S03]  /*0ae0*/  DFMA R20, R16, -R4, 1 ;  /* 0x3ff000001014742b */ /* 0x000fc60000000804 */
[----:B------:R-:W-:-:S05]  /*0af0*/  @!P2 DFMA R10, R10, 2, -R18 ;  /* 0x400000000a0aa82b */ /* 0x000fca0000000812 */
[----:B------:R-:W-:Y:S01]  /*0b00*/  DFMA R16, R16, R20, R16 ;  /* 0x000000141010722b */ /* 0x000fe20000000010 */
[----:B------:R-:W-:Y:S02]  /*0b10*/  IMAD.MOV.U32 R21, RZ, RZ, R3 ;  /* 0x000000ffff157224 */ /* 0x000fe400078e0003 */
[----:B------:R-:W-:Y:S01]  /*0b20*/  IMAD.MOV.U32 R20, RZ, RZ, R14 ;  /* 0x000000ffff147224 */ /* 0x000fe200078e000e */
[----:B------:R-:W-:Y:S02]  /*0b30*/  @!P0 LOP3.LUT R20, R5, 0x7ff00000, RZ, 0xc0, !PT ;  /* 0x7ff0000005148812 */ /* 0x000fe400078ec0ff */
[----:B------:R-:W-:Y:S02]  /*0b40*/  @!P2 LOP3.LUT R21, R11, 0x7ff00000, RZ, 0xc0, !PT ;  /* 0x7ff000000b15a812 */ /* 0x000fe400078ec0ff */
[----:B------:R-:W-:Y:S01]  /*0b50*/  DMUL R18, R16, R10 ;  /* 0x0000000a10127228 */ /* 0x000fe20000000000 */
[----:B------:R-:W-:Y:S02]  /*0b60*/  VIADD R22, R20, 0xffffffff ;  /* 0xffffffff14167836 */ /* 0x000fe40000000000 */
[----:B------:R-:W-:-:S05]  /*0b70*/  VIADD R13, R21, 0xffffffff ;  /* 0xffffffff150d7836 */ /* 0x000fca0000000000 */
[----:B------:R-:W-:Y:S01]  /*0b80*/  DFMA R14, R18, -R4, R10 ;  /* 0x80000004120e722b */ /* 0x000fe2000000000a */
[----:B------:R-:W-:-:S04]  /*0b90*/  ISETP.GT.U32.AND P0, PT, R13, 0x7feffffe, PT ;  /* 0x7feffffe0d00780c */ /* 0x000fc80003f04070 */
[----:B------:R-:W-:-:S03]  /*0ba0*/  ISETP.GT.U32.OR P0, PT, R22, 0x7feffffe, P0 ;  /* 0x7feffffe1600780c */ /* 0x000fc60000704470 */
[----:B------:R-:W-:-:S10]  /*0bb0*/  DFMA R14, R16, R14, R18 ;  /* 0x0000000e100e722b */ /* 0x000fd40000000012 */
[----:B------:R-:W-:Y:S05]  /*0bc0*/  @P0 BRA `(.L_x_9) ;  /* 0x00000000006c0947 */ /* 0x000fea0003800000 */
[----:B------:R-:W-:-:S04]  /*0bd0*/  LOP3.LUT R16, R9, 0x7ff00000, RZ, 0xc0, !PT ;  /* 0x7ff0000009107812 */ /* 0x000fc800078ec0ff */
[CC--:B------:R-:W-:Y:S02]  /*0be0*/  VIADDMNMX R6, R3.reuse, -R16.reuse, 0xb9600000, !PT ;  /* 0xb960000003067446 */ /* 0x0c0fe40007800910 */
[----:B------:R-:W-:Y:S02]  /*0bf0*/  ISETP.GE.U32.AND P0, PT, R3, R16, PT ;  /* 0x000000100300720c */ /* 0x000fe40003f06070 */
[----:B------:R-:W-:Y:S02]  /*0c00*/  VIMNMX R6, PT, PT, R6, 0x46a00000, PT ;  /* 0x46a0000006067848 */ /* 0x000fe40003fe0100 */
[----:B------:R-:W-:-:S05]  /*0c10*/  SEL R3, R12, 0x63400000, !P0 ;  /* 0x634000000c037807 */ /* 0x000fca0004000000 */
[----:B------:R-:W-:Y:S02]  /*0c20*/  IMAD.IADD R3, R6, 0x1, -R3 ;  /* 0x0000000106037824 */ /* 0x000fe400078e0a03 */
[----:B------:R-:W-:Y:S02]  /*0c30*/  IMAD.MOV.U32 R6, RZ, RZ, RZ ;  /* 0x000000ffff067224 */ /* 0x000fe400078e00ff */
[----:B------:R-:W-:-:S06]  /*0c40*/  VIADD R7, R3, 0x7fe00000 ;  /* 0x7fe0000003077836 */ /* 0x000fcc0000000000 */
[----:B------:R-:W-:-:S10]  /*0c50*/  DMUL R12, R14, R6 ;  /* 0x000000060e0c7228 */ /* 0x000fd40000000000 */
[----:B------:R-:W-:-:S13]  /*0c60*/  FSETP.GTU.AND P0, PT, |R13|, 1.469367938527859385e-39, PT ;  /* 0x001000000d00780b */ /* 0x000fda0003f0c200 */
[----:B------:R-:W-:Y:S05]  /*0c70*/  @P0 BRA `(.L_x_10) ;  /* 0x0000000000940947 */ /* 0x000fea0003800000 */
[----:B------:R-:W-:Y:S01]  /*0c80*/  DFMA R4, R14, -R4, R10 ;  /* 0x800000040e04722b */ /* 0x000fe2000000000a */
[----:B------:R-:W-:-:S09]  /*0c90*/  IMAD.MOV.U32 R6, RZ, RZ, RZ ;  /* 0x000000ffff067224 */ /* 0x000fd200078e00ff */
[C---:B------:R-:W-:Y:S02]  /*0ca0*/  FSETP.NEU.AND P0, PT, R5.reuse, RZ, PT ;  /* 0x000000ff0500720b */ /* 0x040fe40003f0d000 */
[----:B------:R-:W-:-:S04]  /*0cb0*/  LOP3.LUT R9, R5, 0x80000000, R9, 0x48, !PT ;  /* 0x8000000005097812 */ /* 0x000fc800078e4809 */
[----:B------:R-:W-:-:S07]  /*0cc0*/  LOP3.LUT R7, R9, R7, RZ, 0xfc, !PT ;  /* 0x0000000709077212 */ /* 0x000fce00078efcff */
[----:B------:R-:W-:Y:S05]  /*0cd0*/  @!P0 BRA `(.L_x_10) ;  /* 0x00000000007c8947 */ /* 0x000fea0003800000 */
[----:B------:R-:W-:Y:S01]  /*0ce0*/  IMAD.MOV R5, RZ, RZ, -R3 ;  /* 0x000000ffff057224 */ /* 0x000fe200078e0a03 */
[----:B------:R-:W-:Y:S01]  /*0cf0*/  DMUL.RP R6, R14, R6 ;  /* 0x000000060e067228 */ /* 0x000fe20000008000 */
[----:B------:R-:W-:Y:S01]  /*0d00*/  IMAD.MOV.U32 R4, RZ, RZ, RZ ;  /* 0x000000ffff047224 */ /* 0x000fe200078e00ff */
[----:B------:R-:W-:-:S05]  /*0d10*/  IADD3 R3, PT, PT, -R3, -0x43300000, RZ ;  /* 0xbcd0000003037810 */ /* 0x000fca0007ffe1ff */
[----:B------:R-:W-:-:S03]  /*0d20*/  DFMA R4, R12, -R4, R14 ;  /* 0x800000040c04722b */ /* 0x000fc6000000000e */
[----:B------:R-:W-:-:S07]  /*0d30*/  LOP3.LUT R9, R7, R9, RZ, 0x3c, !PT ;  /* 0x0000000907097212 */ /* 0x000fce00078e3cff */
[----:B------:R-:W-:-:S04]  /*0d40*/  FSETP.NEU.AND P0, PT, |R5|, R3, PT ;  /* 0x000000030500720b */ /* 0x000fc80003f0d200 */
[----:B------:R-:W-:Y:S02]  /*0d50*/  FSEL R12, R6, R12, !P0 ;  /* 0x0000000c060c7208 */ /* 0x000fe40004000000 */
[----:B------:R-:W-:Y:S01]  /*0d60*/  FSEL R13, R9, R13, !P0 ;  /* 0x0000000d090d7208 */ /* 0x000fe20004000000 */
[----:B------:R-:W-:Y:S06]  /*0d70*/  BRA `(.L_x_10) ;  /* 0x0000000000547947 */ /* 0x000fec0003800000 */
.L_x_9:
[----:B------:R-:W-:-:S14]  /*0d80*/  DSETP.NAN.AND P0, PT, R6, R6, PT ;  /* 0x000000060600722a */ /* 0x000fdc0003f08000 */
[----:B------:R-:W-:Y:S05]  /*0d90*/  @P0 BRA `(.L_x_11) ;  /* 0x0000000000440947 */ /* 0x000fea0003800000 */
[----:B------:R-:W-:-:S14]  /*0da0*/  DSETP.NAN.AND P0, PT, R8, R8, PT ;  /* 0x000000080800722a */ /* 0x000fdc0003f08000 */
[----:B------:R-:W-:Y:S05]  /*0db0*/  @P0 BRA `(.L_x_12) ;  /* 0x0000000000300947 */ /* 0x000fea0003800000 */
[----:B------:R-:W-:Y:S01]  /*0dc0*/  ISETP.NE.AND P0, PT, R21, R20, PT ;  /* 0x000000141500720c */ /* 0x000fe20003f05270 */
[----:B------:R-:W-:Y:S02]  /*0dd0*/  IMAD.MOV.U32 R12, RZ, RZ, 0x0 ;  /* 0x00000000ff0c7424 */ /* 0x000fe400078e00ff */
[----:B------:R-:W-:-:S10]  /*0de0*/  IMAD.MOV.U32 R13, RZ, RZ, -0x80000 ;  /* 0xfff80000ff0d7424 */ /* 0x000fd400078e00ff */
[----:B------:R-:W-:Y:S05]  /*0df0*/  @!P0 BRA `(.L_x_10) ;  /* 0x0000000000348947 */ /* 0x000fea0003800000 */
[----:B------:R-:W-:Y:S02]  /*0e00*/  ISETP.NE.AND P0, PT, R21, 0x7ff00000, PT ;  /* 0x7ff000001500780c */ /* 0x000fe40003f05270 */
[----:B------:R-:W-:Y:S02]  /*0e10*/  LOP3.LUT R13, R7, 0x80000000, R9, 0x48, !PT ;  /* 0x80000000070d7812 */ /* 0x000fe400078e4809 */
[----:B------:R-:W-:-:S13]  /*0e20*/  ISETP.EQ.OR P0, PT, R20, RZ, !P0 ;  /* 0x000000ff1400720c */ /* 0x000fda0004702670 */
[----:B------:R-:W-:Y:S01]  /*0e30*/  @P0 LOP3.LUT R3, R13, 0x7ff00000, RZ, 0xfc, !PT ;  /* 0x7ff000000d030812 */ /* 0x000fe200078efcff */
[----:B------:R-:W-:Y:S02]  /*0e40*/  @!P0 IMAD.MOV.U32 R12, RZ, RZ, RZ ;  /* 0x000000ffff0c8224 */ /* 0x000fe400078e00ff */
[----:B------:R-:W-:Y:S02]  /*0e50*/  @P0 IMAD.MOV.U32 R12, RZ, RZ, RZ ;  /* 0x000000ffff0c0224 */ /* 0x000fe400078e00ff */
[----:B------:R-:W-:Y:S01]  /*0e60*/  @P0 IMAD.MOV.U32 R13, RZ, RZ, R3 ;  /* 0x000000ffff0d0224 */ /* 0x000fe200078e0003 */
[----:B------:R-:W-:Y:S06]  /*0e70*/  BRA `(.L_x_10) ;  /* 0x0000000000147947 */ /* 0x000fec0003800000 */
.L_x_12:
[----:B------:R-:W-:Y:S01]  /*0e80*/  LOP3.LUT R13, R9, 0x80000, RZ, 0xfc, !PT ;  /* 0x00080000090d7812 */ /* 0x000fe200078efcff */
[----:B------:R-:W-:Y:S01]  /*0e90*/  IMAD.MOV.U32 R12, RZ, RZ, R8 ;  /* 0x000000ffff0c7224 */ /* 0x000fe200078e0008 */
[----:B------:R-:W-:Y:S06]  /*0ea0*/  BRA `(.L_x_10) ;  /* 0x0000000000087947 */ /* 0x000fec0003800000 */
.L_x_11:
[----:B------:R-:W-:Y:S01]  /*0eb0*/  LOP3.LUT R13, R7, 0x80000, RZ, 0xfc, !PT ;  /* 0x00080000070d7812 */ /* 0x000fe200078efcff */
[----:B------:R-:W-:-:S07]  /*0ec0*/  IMAD.MOV.U32 R12, RZ, RZ, R6 ;  /* 0x000000ffff0c7224 */ /* 0x000fce00078e0006 */
.L_x_10:
[----:B------:R-:W-:Y:S05]  /*0ed0*/  BSYNC.RECONVERGENT B1 ;  /* 0x0000000000017941 */ /* 0x000fea0003800200 */
.L_x_8:
[----:B------:R-:W-:Y:S02]  /*0ee0*/  IMAD.MOV.U32 R4, RZ, RZ, R0 ;  /* 0x000000ffff047224 */ /* 0x000fe400078e0000 */
[----:B------:R-:W-:-:S04]  /*0ef0*/  IMAD.MOV.U32 R5, RZ, RZ, 0x0 ;  /* 0x00000000ff057424 */ /* 0x000fc800078e00ff */
[----:B------:R-:W-:Y:S05]  /*0f00*/  RET.REL.NODEC R4 `(_Z14moving_averagePdS_ii) ;  /* 0xfffffff0043c7950 */ /* 0x000fea0003c3ffff */
.L_x_13:
[----:B------:R-:W-:-:S00]  /*0f10*/  BRA `(.L_x_13) ;  /* 0xfffffffc00fc7947 */ /* 0x000fc0000383ffff */
[----:B------:R-:W-:-:S00]  /*0f20*/  NOP ;  /* 0x0000000000007918 */ /* 0x000fc00000000000 */
        /* <DEDUP_REMOVED lines=13> */
.L_x_14:


//--------------------- .nv.shared.reserved.0     --------------------------
	.section	.nv.shared.reserved.0,"aw",@nobits
	.weak		__nv_reservedSMEM_offset_0_alias
	.size		__nv_reservedSMEM_offset_0_alias, 0, 64
	.other		__nv_reservedSMEM_offset_0_alias,@"STO_CUDA_RESERVED_SHARED STV_DEFAULT"
__nv_reservedSMEM_offset_0_alias:
	.zero		0
	.zero		64


//--------------------- .nv.constant0._Z14moving_averagePdS_ii --------------------------
	.section	.nv.constant0._Z14moving_averagePdS_ii,"a",@progbits
	.sectionflags	@""
	.align	4
.nv.constant0._Z14moving_averagePdS_ii:
	.zero		920


//--------------------- SYMBOLS --------------------------

	.type		.nv.reservedSmem.offset0,@object
	.size		.nv.reservedSmem.offset0,0x4
